//
// Generated by NVIDIA NVVM Compiler
//
// Compiler Build ID: CL-36424714
// Cuda compilation tools, release 13.0, V13.0.88
// Based on NVVM 20.0.0
//

.version 9.0
.target sm_100
.address_size 64

	// .globl	_ZN9hybrid_ep18device_sync_kernelEPjPKj

.visible .entry _ZN9hybrid_ep18device_sync_kernelEPjPKj(
	.param .u64 .ptr .align 1 _ZN9hybrid_ep18device_sync_kernelEPjPKj_param_0,
	.param .u64 .ptr .align 1 _ZN9hybrid_ep18device_sync_kernelEPjPKj_param_1
)
.maxntid 1
.minnctapersm 1
{
	.reg .pred 	%p<2>;
	.reg .b32 	%r<3>;
	.reg .b64 	%rd<7>;

	ld.param.u64 	%rd4, [_ZN9hybrid_ep18device_sync_kernelEPjPKj_param_0];
	ld.param.u64 	%rd5, [_ZN9hybrid_ep18device_sync_kernelEPjPKj_param_1];
	cvta.to.global.u64 	%rd1, %rd5;
	cvta.to.global.u64 	%rd2, %rd4;
	// begin inline asm
	red.relaxed.sys.global.add.u32 [%rd2], 1;
	// end inline asm
$L__BB0_1:
	// begin inline asm
	ld.relaxed.sys.global.u32 %r1, [%rd2];
	// end inline asm
	ld.global.u32 	%r2, [%rd1];
	setp.ne.s32 	%p1, %r1, %r2;
	@%p1 bra 	$L__BB0_1;
	ret;

}


// ===== COMPILED SASS (sm_100) =====

	.target	sm_100

	.elftype	@"ET_EXEC"


//--------------------- .note.nv.tkinfo           --------------------------
	.section	.note.nv.tkinfo,"",@"SHT_NOTE"
	.sectionflags	@"SHF_NOTE_NV_TKINFO"
	.tkinfo
        /*0018*/ 	.word	0x00000002
        /*0030*/ 	.string	""
        /*0030*/ 	.string	"ptxas"
        /*0030*/ 	.string	"Cuda compilation tools, release 13.0, V13.0.88"
        /*0030*/ 	.string	"Build cuda_13.0.r13.0/compiler.36424714_0"
        /*0030*/ 	.string	"-arch sm_100 -m 64 "



//--------------------- .note.nv.cuinfo           --------------------------
	.section	.note.nv.cuinfo,"",@"SHT_NOTE"
	.sectionflags	@"SHF_NOTE_NV_CUINFO"
        /*0018*/ 	.short	0x0002
        /*001a*/ 	.short	0x0064
        /*001c*/ 	.short	0x0082
	.zero		2


//--------------------- .nv.info                  --------------------------
	.section	.nv.info,"",@"SHT_CUDA_INFO"
	.align	4


	//----- nvinfo : EIATTR_REGCOUNT
	.align		4
        /*0000*/ 	.byte	0x04, 0x2f
        /*0002*/ 	.short	(.L_1 - .L_0)
	.align		4
.L_0:
        /*0004*/ 	.word	index@(_ZN9hybrid_ep18device_sync_kernelEPjPKj)
        /*0008*/ 	.word	0x0000000a


	//----- nvinfo : EIATTR_FRAME_SIZE
	.align		4
.L_1:
        /*000c*/ 	.byte	0x04, 0x11
        /*000e*/ 	.short	(.L_3 - .L_2)
	.align		4
.L_2:
        /*0010*/ 	.word	index@(_ZN9hybrid_ep18device_sync_kernelEPjPKj)
        /*0014*/ 	.word	0x00000000


	//----- nvinfo : EIATTR_MIN_STACK_SIZE
	.align		4
.L_3:
        /*0018*/ 	.byte	0x04, 0x12
        /*001a*/ 	.short	(.L_5 - .L_4)
	.align		4
.L_4:
        /*001c*/ 	.word	index@(_ZN9hybrid_ep18device_sync_kernelEPjPKj)
        /*0020*/ 	.word	0x00000000
.L_5:


//--------------------- .nv.compat                --------------------------
	.section	.nv.compat,"",@"SHT_CUDA_COMPAT_INFO"
	.align	4
        /*0000*/ 	.byte	0x02, 0x09, 0x00, 0x00, 0x02, 0x02, 0x01, 0x00, 0x02, 0x05, 0x05, 0x00, 0x03, 0x07, 0x01, 0x01
        /*0010*/ 	.byte	0x02, 0x03, 0x00, 0x00, 0x02, 0x06, 0x01, 0x00, 0x04, 0x0b, 0x08, 0x00, 0x09, 0x00, 0x00, 0x00
        /*0020*/ 	.byte	0x00, 0x00, 0x00, 0x00


//--------------------- .nv.info._ZN9hybrid_ep18device_sync_kernelEPjPKj --------------------------
	.section	.nv.info._ZN9hybrid_ep18device_sync_kernelEPjPKj,"",@"SHT_CUDA_INFO"
	.sectionflags	@""
	.align	4


	//----- nvinfo : EIATTR_CUDA_API_VERSION
	.align		4
        /*0000*/ 	.byte	0x04, 0x37
        /*0002*/ 	.short	(.L_7 - .L_6)
.L_6:
        /*0004*/ 	.word	0x00000082


	//----- nvinfo : EIATTR_KPARAM_INFO
	.align		4
.L_7:
        /*0008*/ 	.byte	0x04, 0x17
        /*000a*/ 	.short	(.L_9 - .L_8)
.L_8:
        /*000c*/ 	.word	0x00000000
        /*0010*/ 	.short	0x0001
        /*0012*/ 	.short	0x0008
        /*0014*/ 	.byte	0x00, 0xf5, 0x21, 0x00


	//----- nvinfo : EIATTR_KPARAM_INFO
	.align		4
.L_9:
        /*0018*/ 	.byte	0x04, 0x17
        /*001a*/ 	.short	(.L_11 - .L_10)
.L_10:
        /*001c*/ 	.word	0x00000000
        /*0020*/ 	.short	0x0000
        /*0022*/ 	.short	0x0000
        /*0024*/ 	.byte	0x00, 0xf5, 0x21, 0x00


	//----- nvinfo : EIATTR_SPARSE_MMA_MASK
	.align		4
.L_11:
        /*0028*/ 	.byte	0x03, 0x50
        /*002a*/ 	.short	0x0000


	//----- nvinfo : EIATTR_MAXREG_COUNT
	.align		4
        /*002c*/ 	.byte	0x03, 0x1b
        /*002e*/ 	.short	0x00ff


	//----- nvinfo : EIATTR_MERCURY_ISA_VERSION
	.align		4
        /*0030*/ 	.byte	0x03, 0x5f
        /*0032*/ 	.short	0x0101


	//----- nvinfo : EIATTR_VRC_CTA_INIT_COUNT
	.align		4
        /*0034*/ 	.byte	0x02, 0x4a
	.zero		1
	.zero		1


	//----- nvinfo : EIATTR_EXIT_INSTR_OFFSETS
	.align		4
        /*0038*/ 	.byte	0x04, 0x1c
        /*003a*/ 	.short	(.L_13 - .L_12)


	//   ....[0]....
.L_12:
        /*003c*/ 	.word	0x000000a0


	//----- nvinfo : EIATTR_MAX_THREADS
	.align		4
.L_13:
        /*0040*/ 	.byte	0x04, 0x05
        /*0042*/ 	.short	(.L_15 - .L_14)
.L_14:
        /*0044*/ 	.word	0x00000001
        /*0048*/ 	.word	0x00000001
        /*004c*/ 	.word	0x00000001


	//----- nvinfo : EIATTR_CBANK_PARAM_SIZE
	.align		4
.L_15:
        /*0050*/ 	.byte	0x03, 0x19
        /*0052*/ 	.short	0x0010


	//----- nvinfo : EIATTR_PARAM_CBANK
	.align		4
        /*0054*/ 	.byte	0x04, 0x0a
        /*0056*/ 	.short	(.L_17 - .L_16)
	.align		4
.L_16:
        /*0058*/ 	.word	index@(.nv.constant0._ZN9hybrid_ep18device_sync_kernelEPjPKj)
        /*005c*/ 	.short	0x0380
        /*005e*/ 	.short	0x0010


	//----- nvinfo : EIATTR_SW_WAR
	.align		4
.L_17:
        /*0060*/ 	.byte	0x04, 0x36
        /*0062*/ 	.short	(.L_19 - .L_18)
.L_18:
        /*0064*/ 	.word	0x00000008
.L_19:


//--------------------- .nv.callgraph             --------------------------
	.section	.nv.callgraph,"",@"SHT_CUDA_CALLGRAPH"
	.align	4
	.sectionentsize	8
	.align		4
        /*0000*/ 	.word	0x00000000
	.align		4
        /*0004*/ 	.word	0xffffffff
	.align		4
        /*0008*/ 	.word	0x00000000
	.align		4
        /*000c*/ 	.word	0xfffffffe
	.align		4
        /*0010*/ 	.word	0x00000000
	.align		4
        /*0014*/ 	.word	0xfffffffd
	.align		4
        /*0018*/ 	.word	0x00000000
	.align		4
        /*001c*/ 	.word	0xfffffffc


//--------------------- .text._ZN9hybrid_ep18device_sync_kernelEPjPKj --------------------------
	.section	.text._ZN9hybrid_ep18device_sync_kernelEPjPKj,"ax",@progbits
	.align	128
        .global         _ZN9hybrid_ep18device_sync_kernelEPjPKj
        .type           _ZN9hybrid_ep18device_sync_kernelEPjPKj,@function
        .size           _ZN9hybrid_ep18device_sync_kernelEPjPKj,(.L_x_2 - _ZN9hybrid_ep18device_sync_kernelEPjPKj)
        .other          _ZN9hybrid_ep18device_sync_kernelEPjPKj,@"STO_CUDA_ENTRY STV_DEFAULT"
_ZN9hybrid_ep18device_sync_kernelEPjPKj:
.text._ZN9hybrid_ep18device_sync_kernelEPjPKj:
[----:B------:R-:W-:Y:S08]  /*0000*/  LDC R1, c[0x0][0x37c] ;  /* 0x0000df00ff017b82 */ /* 0x000ff00000000800 */
[----:B------:R-:W0:Y:S01]  /*0010*/  LDC.64 R2, c[0x0][0x380] ;  /* 0x0000e000ff027b82 */ /* 0x000e220000000a00 */
[----:B------:R-:W0:Y:S01]  /*0020*/  LDCU.64 UR4, c[0x0][0x358] ;  /* 0x00006b00ff0477ac */ /* 0x000e220008000a00 */
[----:B------:R-:W-:-:S05]  /*0030*/  HFMA2 R7, -RZ, RZ, 0, 5.9604644775390625e-08 ;  /* 0x00000001ff077431 */ /* 0x000fca00000001ff */
[----:B0-----:R0:W-:Y:S01]  /*0040*/  REDG.E.ADD.STRONG.SYS desc[UR4][R2.64], R7 ;  /* 0x000000070200798e */ /* 0x0011e2000c134104 */
[----:B------:R-:W1:Y:S02]  /*0050*/  LDC.64 R4, c[0x0][0x388] ;  /* 0x0000e200ff047b82 */ /* 0x000e640000000a00 */
.L_x_0:
[----:B------:R-:W2:Y:S04]  /*0060*/  LDG.E.STRONG.SYS R0, desc[UR4][R2.64] ;  /* 0x0000000402007981 */ /* 0x000ea8000c1f5900 */
[----:B01----:R-:W2:Y:S02]  /*0070*/  LDG.E R7, desc[UR4][R4.64] ;  /* 0x0000000404077981 */ /* 0x003ea4000c1e1900 */
[----:B--2---:R-:W-:-:S13]  /*0080*/  ISETP.NE.AND P0, PT, R0, R7, PT ;  /* 0x000000070000720c */ /* 0x004fda0003f05270 */
[----:B------:R-:W-:Y:S05]  /*0090*/  @P0 BRA `(.L_x_0) ;  /* 0xfffffffc00f00947 */ /* 0x000fea000383ffff */
[----:B------:R-:W-:Y:S05]  /*00a0*/  EXIT ;  /* 0x000000000000794d */ /* 0x000fea0003800000 */
.L_x_1:
[----:B------:R-:W-:-:S00]  /*00b0*/  BRA `(.L_x_1) ;  /* 0xfffffffc00fc7947 */ /* 0x000fc0000383ffff */
[----:B------:R-:W-:-:S00]  /*00c0*/  NOP ;  /* 0x0000000000007918 */ /* 0x000fc00000000000 */
        /* <DEDUP_REMOVED lines=11> */
.L_x_2:


//--------------------- .nv.shared.reserved.0     --------------------------
	.section	.nv.shared.reserved.0,"aw",@nobits
	.weak		__nv_reservedSMEM_offset_0_alias
	.size		__nv_reservedSMEM_offset_0_alias, 0, 64
	.other		__nv_reservedSMEM_offset_0_alias,@"STO_CUDA_RESERVED_SHARED STV_DEFAULT"
__nv_reservedSMEM_offset_0_alias:
	.zero		0
	.zero		64


//--------------------- .nv.constant0._ZN9hybrid_ep18device_sync_kernelEPjPKj --------------------------
	.section	.nv.constant0._ZN9hybrid_ep18device_sync_kernelEPjPKj,"a",@progbits
	.sectionflags	@""
	.align	4
.nv.constant0._ZN9hybrid_ep18device_sync_kernelEPjPKj:
	.zero		912


//--------------------- SYMBOLS --------------------------

	.type		.nv.reservedSmem.offset0,@object
	.size		.nv.reservedSmem.offset0,0x4
